//
// Generated by NVIDIA NVVM Compiler
//
// Compiler Build ID: CL-36424714
// Cuda compilation tools, release 13.0, V13.0.88
// Based on NVVM 20.0.0
//

.version 9.0
.target sm_100
.address_size 64

	// .globl	_Z11convolutionPfS_
.const .align 4 .b8 filter[1020];
// _ZZ11convolutionPfS_E5cache has been demoted

.visible .entry _Z11convolutionPfS_(
	.param .u64 .ptr .align 1 _Z11convolutionPfS__param_0,
	.param .u64 .ptr .align 1 _Z11convolutionPfS__param_1
)
{
	.reg .pred 	%p<8>;
	.reg .b32 	%r<42>;
	.reg .b32 	%f<31>;
	.reg .b64 	%rd<20>;
	// demoted variable
	.shared .align 4 .b8 _ZZ11convolutionPfS_E5cache[1272];
	ld.param.u64 	%rd6, [_Z11convolutionPfS__param_0];
	ld.param.u64 	%rd7, [_Z11convolutionPfS__param_1];
	mov.u32 	%r1, %tid.x;
	mov.u32 	%r21, %ctaid.x;
	mov.u32 	%r2, %ntid.x;
	mul.lo.s32 	%r3, %r21, %r2;
	shl.b32 	%r22, %r21, 6;
	add.s32 	%r4, %r22, %r1;
	setp.gt.s32 	%p1, %r4, 999998;
	@%p1 bra 	$L__BB0_2;
	cvta.to.global.u64 	%rd8, %rd6;
	mul.wide.s32 	%rd9, %r4, 4;
	add.s64 	%rd10, %rd8, %rd9;
	ld.global.f32 	%f8, [%rd10];
	shl.b32 	%r23, %r1, 2;
	mov.u32 	%r24, _ZZ11convolutionPfS_E5cache;
	add.s32 	%r25, %r24, %r23;
	st.shared.f32 	[%r25], %f8;
$L__BB0_2:
	setp.gt.s32 	%p2, %r4, 999998;
	bar.sync 	0;
	@%p2 bra 	$L__BB0_11;
	setp.ge.u32 	%p3, %r1, %r2;
	mov.f32 	%f30, 0f00000000;
	@%p3 bra 	$L__BB0_10;
	not.b32 	%r27, %r1;
	add.s32 	%r28, %r2, %r27;
	min.u32 	%r29, %r28, 254;
	add.s32 	%r5, %r29, 1;
	and.b32  	%r6, %r5, 3;
	setp.lt.u32 	%p4, %r28, 3;
	mov.f32 	%f30, 0f00000000;
	mov.b32 	%r39, 0;
	@%p4 bra 	$L__BB0_7;
	and.b32  	%r39, %r5, 508;
	neg.s32 	%r38, %r39;
	shl.b32 	%r30, %r1, 2;
	mov.u32 	%r31, _ZZ11convolutionPfS_E5cache;
	add.s32 	%r32, %r30, %r31;
	add.s32 	%r37, %r32, 8;
	mov.u64 	%rd12, filter;
	add.s64 	%rd18, %rd12, 8;
	mov.f32 	%f30, 0f00000000;
$L__BB0_6:
	ld.shared.f32 	%f13, [%r37+-8];
	ld.const.f32 	%f14, [%rd18+-8];
	fma.rn.f32 	%f15, %f13, %f14, %f30;
	ld.shared.f32 	%f16, [%r37+-4];
	ld.const.f32 	%f17, [%rd18+-4];
	fma.rn.f32 	%f18, %f16, %f17, %f15;
	ld.shared.f32 	%f19, [%r37];
	ld.const.f32 	%f20, [%rd18];
	fma.rn.f32 	%f21, %f19, %f20, %f18;
	ld.shared.f32 	%f22, [%r37+4];
	ld.const.f32 	%f23, [%rd18+4];
	fma.rn.f32 	%f30, %f22, %f23, %f21;
	add.s32 	%r38, %r38, 4;
	add.s64 	%rd18, %rd18, 16;
	add.s32 	%r37, %r37, 16;
	setp.ne.s32 	%p5, %r38, 0;
	@%p5 bra 	$L__BB0_6;
$L__BB0_7:
	setp.eq.s32 	%p6, %r6, 0;
	@%p6 bra 	$L__BB0_10;
	mul.wide.u32 	%rd13, %r39, 4;
	mov.u64 	%rd14, filter;
	add.s64 	%rd19, %rd14, %rd13;
	add.s32 	%r33, %r1, %r39;
	shl.b32 	%r34, %r33, 2;
	mov.u32 	%r35, _ZZ11convolutionPfS_E5cache;
	add.s32 	%r41, %r35, %r34;
	neg.s32 	%r40, %r6;
$L__BB0_9:
	.pragma "nounroll";
	ld.shared.f32 	%f24, [%r41];
	ld.const.f32 	%f25, [%rd19];
	fma.rn.f32 	%f30, %f24, %f25, %f30;
	add.s64 	%rd19, %rd19, 4;
	add.s32 	%r41, %r41, 4;
	add.s32 	%r40, %r40, 1;
	setp.ne.s32 	%p7, %r40, 0;
	@%p7 bra 	$L__BB0_9;
$L__BB0_10:
	add.s32 	%r36, %r3, %r1;
	cvta.to.global.u64 	%rd15, %rd7;
	mul.wide.s32 	%rd16, %r36, 4;
	add.s64 	%rd17, %rd15, %rd16;
	st.global.f32 	[%rd17], %f30;
$L__BB0_11:
	ret;

}


// ===== COMPILED SASS (sm_100) =====

	.target	sm_100

	.elftype	@"ET_EXEC"


//--------------------- .note.nv.tkinfo           --------------------------
	.section	.note.nv.tkinfo,"",@"SHT_NOTE"
	.sectionflags	@"SHF_NOTE_NV_TKINFO"
	.tkinfo
        /*0018*/ 	.word	0x00000002
        /*0030*/ 	.string	""
        /*0030*/ 	.string	"ptxas"
        /*0030*/ 	.string	"Cuda compilation tools, release 13.0, V13.0.88"
        /*0030*/ 	.string	"Build cuda_13.0.r13.0/compiler.36424714_0"
        /*0030*/ 	.string	"-arch sm_100 -m 64 "



//--------------------- .note.nv.cuinfo           --------------------------
	.section	.note.nv.cuinfo,"",@"SHT_NOTE"
	.sectionflags	@"SHF_NOTE_NV_CUINFO"
        /*0018*/ 	.short	0x0002
        /*001a*/ 	.short	0x0064
        /*001c*/ 	.short	0x0082
	.zero		2


//--------------------- .nv.info                  --------------------------
	.section	.nv.info,"",@"SHT_CUDA_INFO"
	.align	4


	//----- nvinfo : EIATTR_REGCOUNT
	.align		4
        /*0000*/ 	.byte	0x04, 0x2f
        /*0002*/ 	.short	(.L_2 - .L_1)
	.align		4
.L_1:
        /*0004*/ 	.word	index@(_Z11convolutionPfS_)
        /*0008*/ 	.word	0x0000001e


	//----- nvinfo : EIATTR_FRAME_SIZE
	.align		4
.L_2:
        /*000c*/ 	.byte	0x04, 0x11
        /*000e*/ 	.short	(.L_4 - .L_3)
	.align		4
.L_3:
        /*0010*/ 	.word	index@(_Z11convolutionPfS_)
        /*0014*/ 	.word	0x00000000


	//----- nvinfo : EIATTR_MIN_STACK_SIZE
	.align		4
.L_4:
        /*0018*/ 	.byte	0x04, 0x12
        /*001a*/ 	.short	(.L_6 - .L_5)
	.align		4
.L_5:
        /*001c*/ 	.word	index@(_Z11convolutionPfS_)
        /*0020*/ 	.word	0x00000000
.L_6:


//--------------------- .nv.compat                --------------------------
	.section	.nv.compat,"",@"SHT_CUDA_COMPAT_INFO"
	.align	4
        /*0000*/ 	.byte	0x02, 0x09, 0x00, 0x00, 0x02, 0x02, 0x01, 0x00, 0x02, 0x05, 0x05, 0x00, 0x03, 0x07, 0x01, 0x01
        /*0010*/ 	.byte	0x02, 0x03, 0x00, 0x00, 0x02, 0x06, 0x01, 0x00, 0x04, 0x0b, 0x08, 0x00, 0x09, 0x00, 0x00, 0x00
        /*0020*/ 	.byte	0x00, 0x00, 0x00, 0x00


//--------------------- .nv.info._Z11convolutionPfS_ --------------------------
	.section	.nv.info._Z11convolutionPfS_,"",@"SHT_CUDA_INFO"
	.sectionflags	@""
	.align	4


	//----- nvinfo : EIATTR_CUDA_API_VERSION
	.align		4
        /*0000*/ 	.byte	0x04, 0x37
        /*0002*/ 	.short	(.L_8 - .L_7)
.L_7:
        /*0004*/ 	.word	0x00000082


	//----- nvinfo : EIATTR_KPARAM_INFO
	.align		4
.L_8:
        /*0008*/ 	.byte	0x04, 0x17
        /*000a*/ 	.short	(.L_10 - .L_9)
.L_9:
        /*000c*/ 	.word	0x00000000
        /*0010*/ 	.short	0x0001
        /*0012*/ 	.short	0x0008
        /*0014*/ 	.byte	0x00, 0xf5, 0x21, 0x00


	//----- nvinfo : EIATTR_KPARAM_INFO
	.align		4
.L_10:
        /*0018*/ 	.byte	0x04, 0x17
        /*001a*/ 	.short	(.L_12 - .L_11)
.L_11:
        /*001c*/ 	.word	0x00000000
        /*0020*/ 	.short	0x0000
        /*0022*/ 	.short	0x0000
        /*0024*/ 	.byte	0x00, 0xf5, 0x21, 0x00


	//----- nvinfo : EIATTR_SPARSE_MMA_MASK
	.align		4
.L_12:
        /*0028*/ 	.byte	0x03, 0x50
        /*002a*/ 	.short	0x0000


	//----- nvinfo : EIATTR_MAXREG_COUNT
	.align		4
        /*002c*/ 	.byte	0x03, 0x1b
        /*002e*/ 	.short	0x00ff


	//----- nvinfo : EIATTR_NUM_BARRIERS
	.align		4
        /*0030*/ 	.byte	0x02, 0x4c
        /*0032*/ 	.byte	0x01
	.zero		1


	//----- nvinfo : EIATTR_MERCURY_ISA_VERSION
	.align		4
        /*0034*/ 	.byte	0x03, 0x5f
        /*0036*/ 	.short	0x0101


	//----- nvinfo : EIATTR_VRC_CTA_INIT_COUNT
	.align		4
        /*0038*/ 	.byte	0x02, 0x4a
	.zero		1
	.zero		1


	//----- nvinfo : EIATTR_EXIT_INSTR_OFFSETS
	.align		4
        /*003c*/ 	.byte	0x04, 0x1c
        /*003e*/ 	.short	(.L_14 - .L_13)


	//   ....[0]....
.L_13:
        /*0040*/ 	.word	0x00000140


	//   ....[1]....
        /*0044*/ 	.word	0x00000ab0


	//----- nvinfo : EIATTR_CRS_STACK_SIZE
	.align		4
.L_14:
        /*0048*/ 	.byte	0x04, 0x1e
        /*004a*/ 	.short	(.L_16 - .L_15)
.L_15:
        /*004c*/ 	.word	0x00000000


	//----- nvinfo : EIATTR_CBANK_PARAM_SIZE
	.align		4
.L_16:
        /*0050*/ 	.byte	0x03, 0x19
        /*0052*/ 	.short	0x0010


	//----- nvinfo : EIATTR_PARAM_CBANK
	.align		4
        /*0054*/ 	.byte	0x04, 0x0a
        /*0056*/ 	.short	(.L_18 - .L_17)
	.align		4
.L_17:
        /*0058*/ 	.word	index@(.nv.constant0._Z11convolutionPfS_)
        /*005c*/ 	.short	0x0380
        /*005e*/ 	.short	0x0010


	//----- nvinfo : EIATTR_SW_WAR
	.align		4
.L_18:
        /*0060*/ 	.byte	0x04, 0x36
        /*0062*/ 	.short	(.L_20 - .L_19)
.L_19:
        /*0064*/ 	.word	0x00000008
.L_20:


//--------------------- .nv.callgraph             --------------------------
	.section	.nv.callgraph,"",@"SHT_CUDA_CALLGRAPH"
	.align	4
	.sectionentsize	8
	.align		4
        /*0000*/ 	.word	0x00000000
	.align		4
        /*0004*/ 	.word	0xffffffff
	.align		4
        /*0008*/ 	.word	0x00000000
	.align		4
        /*000c*/ 	.word	0xfffffffe
	.align		4
        /*0010*/ 	.word	0x00000000
	.align		4
        /*0014*/ 	.word	0xfffffffd
	.align		4
        /*0018*/ 	.word	0x00000000
	.align		4
        /*001c*/ 	.word	0xfffffffc


//--------------------- .nv.constant3             --------------------------
	.section	.nv.constant3,"a",@progbits
	.align	4
.nv.constant3:
	.type		filter,@object
	.size		filter,(.L_0 - filter)
filter:
	.zero		1020
.L_0:


//--------------------- .text._Z11convolutionPfS_ --------------------------
	.section	.text._Z11convolutionPfS_,"ax",@progbits
	.align	128
        .global         _Z11convolutionPfS_
        .type           _Z11convolutionPfS_,@function
        .size           _Z11convolutionPfS_,(.L_x_15 - _Z11convolutionPfS_)
        .other          _Z11convolutionPfS_,@"STO_CUDA_ENTRY STV_DEFAULT"
_Z11convolutionPfS_:
.text._Z11convolutionPfS_:
[----:B------:R-:W-:Y:S01]  /*0000*/  LDC R1, c[0x0][0x37c] ;  /* 0x0000df00ff017b82 */ /* 0x000fe20000000800 */
[----:B------:R-:W0:Y:S01]  /*0010*/  S2R R0, SR_TID.X ;  /* 0x0000000000007919 */ /* 0x000e220000002100 */
[----:B------:R-:W1:Y:S01]  /*0020*/  LDCU UR8, c[0x0][0x360] ;  /* 0x00006c00ff0877ac */ /* 0x000e620008000800 */
[----:B------:R-:W-:Y:S01]  /*0030*/  BSSY.RECONVERGENT B0, `(.L_x_0) ;  /* 0x000000e000007945 */ /* 0x000fe20003800200 */
[----:B------:R-:W0:Y:S01]  /*0040*/  S2R R13, SR_CTAID.X ;  /* 0x00000000000d7919 */ /* 0x000e220000002500 */
[----:B------:R-:W2:Y:S01]  /*0050*/  LDCU.64 UR6, c[0x0][0x358] ;  /* 0x00006b00ff0677ac */ /* 0x000ea20008000a00 */
[----:B0-----:R-:W-:-:S04]  /*0060*/  LEA R5, R13, R0, 0x6 ;  /* 0x000000000d057211 */ /* 0x001fc800078e30ff */
[----:B------:R-:W-:-:S13]  /*0070*/  ISETP.GT.AND P0, PT, R5, 0xf423e, PT ;  /* 0x000f423e0500780c */ /* 0x000fda0003f04270 */
[----:B-12---:R-:W-:Y:S05]  /*0080*/  @P0 BRA `(.L_x_1) ;  /* 0x0000000000200947 */ /* 0x006fea0003800000 */
[----:B------:R-:W0:Y:S02]  /*0090*/  LDC.64 R2, c[0x0][0x380] ;  /* 0x0000e000ff027b82 */ /* 0x000e240000000a00 */
[----:B0-----:R-:W-:-:S06]  /*00a0*/  IMAD.WIDE R2, R5, 0x4, R2 ;  /* 0x0000000405027825 */ /* 0x001fcc00078e0202 */
[----:B------:R-:W2:Y:S01]  /*00b0*/  LDG.E R2, desc[UR6][R2.64] ;  /* 0x0000000602027981 */ /* 0x000ea2000c1e1900 */
[----:B------:R-:W0:Y:S01]  /*00c0*/  S2UR UR5, SR_CgaCtaId ;  /* 0x00000000000579c3 */ /* 0x000e220000008800 */
[----:B------:R-:W-:Y:S02]  /*00d0*/  UMOV UR4, 0x400 ;  /* 0x0000040000047882 */ /* 0x000fe40000000000 */
[----:B0-----:R-:W-:-:S06]  /*00e0*/  ULEA UR4, UR5, UR4, 0x18 ;  /* 0x0000000405047291 */ /* 0x001fcc000f8ec0ff */
[----:B------:R-:W-:-:S05]  /*00f0*/  LEA R5, R0, UR4, 0x2 ;  /* 0x0000000400057c11 */ /* 0x000fca000f8e10ff */
[----:B--2---:R0:W-:Y:S02]  /*0100*/  STS [R5], R2 ;  /* 0x0000000205007388 */ /* 0x0041e40000000800 */
.L_x_1:
[----:B------:R-:W-:Y:S05]  /*0110*/  BSYNC.RECONVERGENT B0 ;  /* 0x0000000000007941 */ /* 0x000fea0003800200 */
.L_x_0:
[----:B------:R-:W-:Y:S01]  /*0120*/  BAR.SYNC.DEFER_BLOCKING 0x0 ;  /* 0x0000000000007b1d */ /* 0x000fe20000010000 */
[----:B------:R-:W-:-:S05]  /*0130*/  IMAD R13, R13, UR8, RZ ;  /* 0x000000080d0d7c24 */ /* 0x000fca000f8e02ff */
[----:B------:R-:W-:Y:S05]  /*0140*/  @P0 EXIT ;  /* 0x000000000000094d */ /* 0x000fea0003800000 */
[----:B------:R-:W-:Y:S01]  /*0150*/  ISETP.GE.U32.AND P0, PT, R0, UR8, PT ;  /* 0x0000000800007c0c */ /* 0x000fe2000bf06070 */
[----:B------:R-:W-:Y:S01]  /*0160*/  BSSY.RECONVERGENT B2, `(.L_x_2) ;  /* 0x000008f000027945 */ /* 0x000fe20003800200 */
[----:B------:R-:W-:-:S11]  /*0170*/  HFMA2 R23, -RZ, RZ, 0, 0 ;  /* 0x00000000ff177431 */ /* 0x000fd600000001ff */
[----:B------:R-:W-:Y:S05]  /*0180*/  @P0 BRA `(.L_x_3) ;  /* 0x0000000800300947 */ /* 0x000fea0003800000 */
[----:B0-----:R-:W-:Y:S01]  /*0190*/  LOP3.LUT R2, RZ, R0, RZ, 0x33, !PT ;  /* 0x00000000ff027212 */ /* 0x001fe200078e33ff */
[----:B------:R-:W-:Y:S01]  /*01a0*/  BSSY.RECONVERGENT B1, `(.L_x_4) ;  /* 0x0000079000017945 */ /* 0x000fe20003800200 */
[----:B------:R-:W-:Y:S01]  /*01b0*/  MOV R23, RZ ;  /* 0x000000ff00177202 */ /* 0x000fe20000000f00 */
[----:B------:R-:W-:Y:S02]  /*01c0*/  IMAD.MOV.U32 R15, RZ, RZ, RZ ;  /* 0x000000ffff0f7224 */ /* 0x000fe400078e00ff */
[----:B------:R-:W-:-:S05]  /*01d0*/  VIADD R2, R2, UR8 ;  /* 0x0000000802027c36 */ /* 0x000fca0008000000 */
[C---:B------:R-:W-:Y:S02]  /*01e0*/  ISETP.GE.U32.AND P0, PT, R2.reuse, 0x3, PT ;  /* 0x000000030200780c */ /* 0x040fe40003f06070 */
[----:B------:R-:W-:-:S04]  /*01f0*/  VIMNMX.U32 R3, PT, PT, R2, 0xfe, PT ;  /* 0x000000fe02037848 */ /* 0x000fc80003fe0000 */
[----:B------:R-:W-:-:S04]  /*0200*/  IADD3 R3, PT, PT, R3, 0x1, RZ ;  /* 0x0000000103037810 */ /* 0x000fc80007ffe0ff */
[----:B------:R-:W-:-:S03]  /*0210*/  LOP3.LUT R14, R3, 0x3, RZ, 0xc0, !PT ;  /* 0x00000003030e7812 */ /* 0x000fc600078ec0ff */
[----:B------:R-:W-:Y:S05]  /*0220*/  @!P0 BRA `(.L_x_5) ;  /* 0x0000000400c08947 */ /* 0x000fea0003800000 */
[----:B------:R-:W0:Y:S01]  /*0230*/  S2UR UR5, SR_CgaCtaId ;  /* 0x00000000000579c3 */ /* 0x000e220000008800 */
[----:B------:R-:W-:Y:S01]  /*0240*/  LOP3.LUT R15, R3, 0x1fc, RZ, 0xc0, !PT ;  /* 0x000001fc030f7812 */ /* 0x000fe200078ec0ff */
[----:B------:R-:W-:Y:S01]  /*0250*/  UMOV UR4, 0x400 ;  /* 0x0000040000047882 */ /* 0x000fe20000000000 */
[----:B------:R-:W-:Y:S01]  /*0260*/  BSSY.RELIABLE B0, `(.L_x_6) ;  /* 0x000005d000007945 */ /* 0x000fe20003800100 */
[----:B------:R-:W-:Y:S01]  /*0270*/  MOV R17, 0x8 ;  /* 0x0000000800117802 */ /* 0x000fe20000000f00 */
[----:B------:R-:W-:Y:S01]  /*0280*/  IMAD.MOV.U32 R23, RZ, RZ, RZ ;  /* 0x000000ffff177224 */ /* 0x000fe200078e00ff */
[----:B------:R-:W-:-:S04]  /*0290*/  IADD3 R16, PT, PT, -R15, RZ, RZ ;  /* 0x000000ff0f107210 */ /* 0x000fc80007ffe1ff */
[----:B------:R-:W-:Y:S01]  /*02a0*/  ISETP.GE.AND P0, PT, R16, RZ, PT ;  /* 0x000000ff1000720c */ /* 0x000fe20003f06270 */
[----:B0-----:R-:W-:-:S06]  /*02b0*/  ULEA UR4, UR5, UR4, 0x18 ;  /* 0x0000000405047291 */ /* 0x001fcc000f8ec0ff */
[----:B------:R-:W-:-:S04]  /*02c0*/  LEA R12, R0, UR4, 0x2 ;  /* 0x00000004000c7c11 */ /* 0x000fc8000f8e10ff */
[----:B------:R-:W-:Y:S02]  /*02d0*/  IADD3 R12, PT, PT, R12, 0x8, RZ ;  /* 0x000000080c0c7810 */ /* 0x000fe40007ffe0ff */
[----:B------:R-:W-:Y:S05]  /*02e0*/  @P0 BRA `(.L_x_7) ;  /* 0x0000000400500947 */ /* 0x000fea0003800000 */
[----:B------:R-:W-:Y:S01]  /*02f0*/  IADD3 R2, PT, PT, -R16, RZ, RZ ;  /* 0x000000ff10027210 */ /* 0x000fe20007ffe1ff */
[----:B------:R-:W-:Y:S01]  /*0300*/  BSSY.RECONVERGENT B3, `(.L_x_8) ;  /* 0x0000032000037945 */ /* 0x000fe20003800200 */
[----:B------:R-:W-:Y:S02]  /*0310*/  PLOP3.LUT P0, PT, PT, PT, PT, 0x80, 0x8 ;  /* 0x000000000008781c */ /* 0x000fe40003f0f070 */
[----:B------:R-:W-:-:S13]  /*0320*/  ISETP.GT.AND P1, PT, R2, 0xc, PT ;  /* 0x0000000c0200780c */ /* 0x000fda0003f24270 */
[----:B------:R-:W-:Y:S05]  /*0330*/  @!P1 BRA `(.L_x_9) ;  /* 0x0000000000b89947 */ /* 0x000fea0003800000 */
[----:B------:R-:W-:-:S13]  /*0340*/  PLOP3.LUT P0, PT, PT, PT, PT, 0x8, 0x80 ;  /* 0x000000000080781c */ /* 0x000fda0003f0e170 */
.L_x_10:
[----:B------:R-:W0:Y:S01]  /*0350*/  LDC.64 R8, c[0x3][R17+-0x8] ;  /* 0x00fffe0011087b82 */ /* 0x000e220000000a00 */
[----:B------:R-:W0:Y:S01]  /*0360*/  LDS R20, [R12+-0x8] ;  /* 0xfffff8000c147984 */ /* 0x000e220000000800 */
[----:B------:R-:W-:-:S03]  /*0370*/  VIADD R16, R16, 0x10 ;  /* 0x0000001010107836 */ /* 0x000fc60000000000 */
[----:B------:R-:W1:Y:S02]  /*0380*/  LDS R27, [R12+-0x4] ;  /* 0xfffffc000c1b7984 */ /* 0x000e640000000800 */
[----:B------:R-:W-:Y:S01]  /*0390*/  ISETP.GE.AND P1, PT, R16, -0xc, PT ;  /* 0xfffffff41000780c */ /* 0x000fe20003f26270 */
[----:B------:R-:W2:Y:S01]  /*03a0*/  LDC.64 R10, c[0x3][R17] ;  /* 0x00c00000110a7b82 */ /* 0x000ea20000000a00 */
[----:B------:R-:W2:Y:S04]  /*03b0*/  LDS R25, [R12] ;  /* 0x000000000c197984 */ /* 0x000ea80000000800 */
[----:B------:R-:W3:Y:S03]  /*03c0*/  LDS R24, [R12+0x4] ;  /* 0x000004000c187984 */ /* 0x000ee60000000800 */
[----:B------:R-:W4:Y:S01]  /*03d0*/  LDC.64 R6, c[0x3][R17+0x8] ;  /* 0x00c0020011067b82 */ /* 0x000f220000000a00 */
[----:B------:R-:W4:Y:S04]  /*03e0*/  LDS R21, [R12+0x8] ;  /* 0x000008000c157984 */ /* 0x000f280000000800 */
[----:B------:R-:W5:Y:S03]  /*03f0*/  LDS R18, [R12+0xc] ;  /* 0x00000c000c127984 */ /* 0x000f660000000800 */
[----:B------:R-:W5:Y:S01]  /*0400*/  LDC.64 R2, c[0x3][R17+0x10] ;  /* 0x00c0040011027b82 */ /* 0x000f620000000a00 */
[----:B------:R-:W5:Y:S07]  /*0410*/  LDS R19, [R12+0x10] ;  /* 0x000010000c137984 */ /* 0x000f6e0000000800 */
[----:B------:R5:W5:Y:S01]  /*0420*/  LDC.64 R4, c[0x3][R17+0x18] ;  /* 0x00c0060011047b82 */ /* 0x000b620000000a00 */
[----:B0-----:R-:W-:-:S02]  /*0430*/  FFMA R8, R20, R8, R23 ;  /* 0x0000000814087223 */ /* 0x001fc40000000017 */
[----:B------:R-:W0:Y:S02]  /*0440*/  LDS R20, [R12+0x14] ;  /* 0x000014000c147984 */ /* 0x000e240000000800 */
[----:B-1----:R-:W-:Y:S02]  /*0450*/  FFMA R22, R27, R9, R8 ;  /* 0x000000091b167223 */ /* 0x002fe40000000008 */
[----:B------:R-:W1:Y:S01]  /*0460*/  LDS R23, [R12+0x18] ;  /* 0x000018000c177984 */ /* 0x000e620000000800 */
[----:B------:R5:W1:Y:S01]  /*0470*/  LDC.64 R8, c[0x3][R17+0x20] ;  /* 0x00c0080011087b82 */ /* 0x000a620000000a00 */
[----:B--2---:R-:W-:Y:S02]  /*0480*/  FFMA R25, R25, R10, R22 ;  /* 0x0000000a19197223 */ /* 0x004fe40000000016 */
[----:B------:R-:W2:Y:S02]  /*0490*/  LDS R22, [R12+0x1c] ;  /* 0x00001c000c167984 */ /* 0x000ea40000000800 */
[----:B---3--:R-:W-:-:S02]  /*04a0*/  FFMA R24, R24, R11, R25 ;  /* 0x0000000b18187223 */ /* 0x008fc40000000019 */
[----:B------:R-:W3:Y:S01]  /*04b0*/  LDS R25, [R12+0x20] ;  /* 0x000020000c197984 */ /* 0x000ee20000000800 */
[----:B------:R5:W3:Y:S01]  /*04c0*/  LDC.64 R10, c[0x3][R17+0x28] ;  /* 0x00c00a00110a7b82 */ /* 0x000ae20000000a00 */
[----:B----4-:R-:W-:Y:S02]  /*04d0*/  FFMA R21, R21, R6, R24 ;  /* 0x0000000615157223 */ /* 0x010fe40000000018 */
[----:B------:R-:W4:Y:S02]  /*04e0*/  LDS R24, [R12+0x24] ;  /* 0x000024000c187984 */ /* 0x000f240000000800 */
[----:B-----5:R-:W-:Y:S02]  /*04f0*/  FFMA R26, R18, R7, R21 ;  /* 0x00000007121a7223 */ /* 0x020fe40000000015 */
[----:B------:R-:W5:Y:S01]  /*0500*/  LDS R21, [R12+0x28] ;  /* 0x000028000c157984 */ /* 0x000f620000000800 */
[----:B------:R0:W5:Y:S01]  /*0510*/  LDC.64 R6, c[0x3][R17+0x30] ;  /* 0x00c00c0011067b82 */ /* 0x0001620000000a00 */
[----:B------:R-:W-:-:S02]  /*0520*/  FFMA R27, R19, R2, R26 ;  /* 0x00000002131b7223 */ /* 0x000fc4000000001a */
[----:B------:R-:W5:Y:S04]  /*0530*/  LDS R18, [R12+0x2c] ;  /* 0x00002c000c127984 */ /* 0x000f680000000800 */
[----:B------:R-:W5:Y:S01]  /*0540*/  LDS R19, [R12+0x30] ;  /* 0x000030000c137984 */ /* 0x000f620000000800 */
[----:B0-----:R-:W-:-:S03]  /*0550*/  IADD3 R17, PT, PT, R17, 0x40, RZ ;  /* 0x0000004011117810 */ /* 0x001fc60007ffe0ff */
[----:B------:R0:W5:Y:S01]  /*0560*/  LDS R2, [R12+0x34] ;  /* 0x000034000c027984 */ /* 0x0001620000000800 */
[----:B------:R-:W-:Y:S01]  /*0570*/  FFMA R20, R20, R3, R27 ;  /* 0x0000000314147223 */ /* 0x000fe2000000001b */
[----:B0-----:R-:W-:-:S03]  /*0580*/  IADD3 R12, PT, PT, R12, 0x40, RZ ;  /* 0x000000400c0c7810 */ /* 0x001fc60007ffe0ff */
[----:B-1----:R-:W-:-:S04]  /*0590*/  FFMA R23, R23, R4, R20 ;  /* 0x0000000417177223 */ /* 0x002fc80000000014 */
[----:B--2---:R-:W-:-:S04]  /*05a0*/  FFMA R22, R22, R5, R23 ;  /* 0x0000000516167223 */ /* 0x004fc80000000017 */
[----:B---3--:R-:W-:-:S04]  /*05b0*/  FFMA R25, R25, R8, R22 ;  /* 0x0000000819197223 */ /* 0x008fc80000000016 */
[----:B----4-:R-:W-:-:S04]  /*05c0*/  FFMA R24, R24, R9, R25 ;  /* 0x0000000918187223 */ /* 0x010fc80000000019 */
[----:B-----5:R-:W-:-:S04]  /*05d0*/  FFMA R21, R21, R10, R24 ;  /* 0x0000000a15157223 */ /* 0x020fc80000000018 */
[----:B------:R-:W-:-:S04]  /*05e0*/  FFMA R18, R18, R11, R21 ;  /* 0x0000000b12127223 */ /* 0x000fc80000000015 */
[----:B------:R-:W-:-:S04]  /*05f0*/  FFMA R19, R19, R6, R18 ;  /* 0x0000000613137223 */ /* 0x000fc80000000012 */
[----:B------:R-:W-:Y:S01]  /*0600*/  FFMA R23, R2, R7, R19 ;  /* 0x0000000702177223 */ /* 0x000fe20000000013 */
[----:B------:R-:W-:Y:S06]  /*0610*/  @!P1 BRA `(.L_x_10) ;  /* 0xfffffffc004c9947 */ /* 0x000fec000383ffff */
.L_x_9:
[----:B------:R-:W-:Y:S05]  /*0620*/  BSYNC.RECONVERGENT B3 ;  /* 0x0000000000037941 */ /* 0x000fea0003800200 */
.L_x_8:
[----:B------:R-:W-:Y:S01]  /*0630*/  IMAD.MOV R2, RZ, RZ, -R16 ;  /* 0x000000ffff027224 */ /* 0x000fe200078e0a10 */
[----:B------:R-:W-:Y:S04]  /*0640*/  BSSY.RECONVERGENT B3, `(.L_x_11) ;  /* 0x000001b000037945 */ /* 0x000fe80003800200 */
[----:B------:R-:W-:-:S13]  /*0650*/  ISETP.GT.AND P1, PT, R2, 0x4, PT ;  /* 0x000000040200780c */ /* 0x000fda0003f24270 */
[----:B------:R-:W-:Y:S05]  /*0660*/  @!P1 BRA `(.L_x_12) ;  /* 0x0000000000609947 */ /* 0x000fea0003800000 */
[----:B------:R0:W1:Y:S01]  /*0670*/  LDC.64 R2, c[0x3][R17+-0x8] ;  /* 0x00fffe0011027b82 */ /* 0x0000620000000a00 */
[----:B------:R-:W1:Y:S01]  /*0680*/  LDS R18, [R12+-0x8] ;  /* 0xfffff8000c127984 */ /* 0x000e620000000800 */
[----:B------:R-:W-:Y:S02]  /*0690*/  PLOP3.LUT P0, PT, PT, PT, PT, 0x8, 0x80 ;  /* 0x000000000080781c */ /* 0x000fe40003f0e170 */
[----:B------:R-:W-:Y:S01]  /*06a0*/  IADD3 R16, PT, PT, R16, 0x8, RZ ;  /* 0x0000000810107810 */ /* 0x000fe20007ffe0ff */
[----:B------:R-:W2:Y:S03]  /*06b0*/  LDS R19, [R12+-0x4] ;  /* 0xfffffc000c137984 */ /* 0x000ea60000000800 */
[----:B------:R0:W3:Y:S01]  /*06c0*/  LDC.64 R4, c[0x3][R17] ;  /* 0x00c0000011047b82 */ /* 0x0000e20000000a00 */
[----:B------:R-:W3:Y:S04]  /*06d0*/  LDS R20, [R12] ;  /* 0x000000000c147984 */ /* 0x000ee80000000800 */
[----:B------:R-:W4:Y:S03]  /*06e0*/  LDS R21, [R12+0x4] ;  /* 0x000004000c157984 */ /* 0x000f260000000800 */
[----:B------:R0:W5:Y:S01]  /*06f0*/  LDC.64 R6, c[0x3][R17+0x8] ;  /* 0x00c0020011067b82 */ /* 0x0001620000000a00 */
[----:B------:R-:W5:Y:S04]  /*0700*/  LDS R22, [R12+0x8] ;  /* 0x000008000c167984 */ /* 0x000f680000000800 */
[----:B------:R-:W5:Y:S03]  /*0710*/  LDS R25, [R12+0xc] ;  /* 0x00000c000c197984 */ /* 0x000f660000000800 */
[----:B------:R0:W5:Y:S01]  /*0720*/  LDC.64 R8, c[0x3][R17+0x10] ;  /* 0x00c0040011087b82 */ /* 0x0001620000000a00 */
[----:B------:R-:W5:Y:S04]  /*0730*/  LDS R11, [R12+0x10] ;  /* 0x000010000c0b7984 */ /* 0x000f680000000800 */
[----:B------:R0:W5:Y:S02]  /*0740*/  LDS R10, [R12+0x14] ;  /* 0x000014000c0a7984 */ /* 0x0001640000000800 */
[----:B0-----:R-:W-:Y:S01]  /*0750*/  IADD3 R17, PT, PT, R17, 0x20, RZ ;  /* 0x0000002011117810 */ /* 0x001fe20007ffe0ff */
[----:B------:R-:W-:-:S02]  /*0760*/  VIADD R12, R12, 0x20 ;  /* 0x000000200c0c7836 */ /* 0x000fc40000000000 */
[----:B-1----:R-:W-:-:S04]  /*0770*/  FFMA R2, R18, R2, R23 ;  /* 0x0000000212027223 */ /* 0x002fc80000000017 */
[----:B--2---:R-:W-:-:S04]  /*0780*/  FFMA R3, R19, R3, R2 ;  /* 0x0000000313037223 */ /* 0x004fc80000000002 */
[----:B---3--:R-:W-:-:S04]  /*0790*/  FFMA R4, R20, R4, R3 ;  /* 0x0000000414047223 */ /* 0x008fc80000000003 */
[----:B----4-:R-:W-:-:S04]  /*07a0*/  FFMA R5, R21, R5, R4 ;  /* 0x0000000515057223 */ /* 0x010fc80000000004 */
[----:B-----5:R-:W-:-:S04]  /*07b0*/  FFMA R6, R22, R6, R5 ;  /* 0x0000000616067223 */ /* 0x020fc80000000005 */
[----:B------:R-:W-:-:S04]  /*07c0*/  FFMA R6, R25, R7, R6 ;  /* 0x0000000719067223 */ /* 0x000fc80000000006 */
[----:B------:R-:W-:-:S04]  /*07d0*/  FFMA R11, R11, R8, R6 ;  /* 0x000000080b0b7223 */ /* 0x000fc80000000006 */
[----:B------:R-:W-:-:S07]  /*07e0*/  FFMA R23, R10, R9, R11 ;  /* 0x000000090a177223 */ /* 0x000fce000000000b */
.L_x_12:
[----:B------:R-:W-:Y:S05]  /*07f0*/  BSYNC.RECONVERGENT B3 ;  /* 0x0000000000037941 */ /* 0x000fea0003800200 */
.L_x_11:
[----:B------:R-:W-:-:S13]  /*0800*/  ISETP.NE.OR P0, PT, R16, RZ, P0 ;  /* 0x000000ff1000720c */ /* 0x000fda0000705670 */
[----:B------:R-:W-:Y:S05]  /*0810*/  @!P0 BREAK.RELIABLE B0 ;  /* 0x0000000000008942 */ /* 0x000fea0003800100 */
[----:B------:R-:W-:Y:S05]  /*0820*/  @!P0 BRA `(.L_x_5) ;  /* 0x0000000000408947 */ /* 0x000fea0003800000 */
.L_x_7:
[----:B------:R-:W-:Y:S05]  /*0830*/  BSYNC.RELIABLE B0 ;  /* 0x0000000000007941 */ /* 0x000fea0003800100 */
.L_x_6:
[----:B------:R0:W1:Y:S01]  /*0840*/  LDC.64 R4, c[0x3][R17+-0x8] ;  /* 0x00fffe0011047b82 */ /* 0x0000620000000a00 */
[----:B------:R-:W1:Y:S01]  /*0850*/  LDS R6, [R12+-0x8] ;  /* 0xfffff8000c067984 */ /* 0x000e620000000800 */
[----:B------:R-:W-:-:S03]  /*0860*/  IADD3 R16, PT, PT, R16, 0x4, RZ ;  /* 0x0000000410107810 */ /* 0x000fc60007ffe0ff */
[----:B------:R-:W2:Y:S01]  /*0870*/  LDS R7, [R12+-0x4] ;  /* 0xfffffc000c077984 */ /* 0x000ea20000000800 */
[----:B------:R-:W-:Y:S02]  /*0880*/  ISETP.NE.AND P0, PT, R16, RZ, PT ;  /* 0x000000ff1000720c */ /* 0x000fe40003f05270 */
[----:B------:R0:W3:Y:S01]  /*0890*/  LDC.64 R2, c[0x3][R17] ;  /* 0x00c0000011027b82 */ /* 0x0000e20000000a00 */
[----:B------:R-:W3:Y:S04]  /*08a0*/  LDS R8, [R12] ;  /* 0x000000000c087984 */ /* 0x000ee80000000800 */
[----:B------:R4:W5:Y:S01]  /*08b0*/  LDS R9, [R12+0x4] ;  /* 0x000004000c097984 */ /* 0x0009620000000800 */
[----:B0-----:R-:W-:Y:S01]  /*08c0*/  IADD3 R17, PT, PT, R17, 0x10, RZ ;  /* 0x0000001011117810 */ /* 0x001fe20007ffe0ff */
[----:B----4-:R-:W-:-:S02]  /*08d0*/  VIADD R12, R12, 0x10 ;  /* 0x000000100c0c7836 */ /* 0x010fc40000000000 */
[----:B-1----:R-:W-:-:S04]  /*08e0*/  FFMA R4, R6, R4, R23 ;  /* 0x0000000406047223 */ /* 0x002fc80000000017 */
[----:B--2---:R-:W-:-:S04]  /*08f0*/  FFMA R5, R7, R5, R4 ;  /* 0x0000000507057223 */ /* 0x004fc80000000004 */
[----:B---3--:R-:W-:-:S04]  /*0900*/  FFMA R2, R8, R2, R5 ;  /* 0x0000000208027223 */ /* 0x008fc80000000005 */
[----:B-----5:R-:W-:Y:S01]  /*0910*/  FFMA R23, R9, R3, R2 ;  /* 0x0000000309177223 */ /* 0x020fe20000000002 */
[----:B------:R-:W-:Y:S06]  /*0920*/  @P0 BRA `(.L_x_6) ;  /* 0xfffffffc00c40947 */ /* 0x000fec000383ffff */
.L_x_5:
[----:B------:R-:W-:Y:S05]  /*0930*/  BSYNC.RECONVERGENT B1 ;  /* 0x0000000000017941 */ /* 0x000fea0003800200 */
.L_x_4:
[----:B------:R-:W-:-:S13]  /*0940*/  ISETP.NE.AND P0, PT, R14, RZ, PT ;  /* 0x000000ff0e00720c */ /* 0x000fda0003f05270 */
[----:B------:R-:W-:Y:S05]  /*0950*/  @!P0 BRA `(.L_x_3) ;  /* 0x00000000003c8947 */ /* 0x000fea0003800000 */
[----:B------:R-:W0:Y:S01]  /*0960*/  S2UR UR5, SR_CgaCtaId ;  /* 0x00000000000579c3 */ /* 0x000e220000008800 */
[----:B------:R-:W-:Y:S01]  /*0970*/  UMOV UR4, 0x400 ;  /* 0x0000040000047882 */ /* 0x000fe20000000000 */
[----:B------:R-:W-:Y:S02]  /*0980*/  IADD3 R2, PT, PT, R0, R15, RZ ;  /* 0x0000000f00027210 */ /* 0x000fe40007ffe0ff */
[----:B------:R-:W-:Y:S02]  /*0990*/  IADD3 R14, PT, PT, -R14, RZ, RZ ;  /* 0x000000ff0e0e7210 */ /* 0x000fe40007ffe1ff */
[----:B------:R-:W-:Y:S01]  /*09a0*/  SHF.L.U32 R15, R15, 0x2, RZ ;  /* 0x000000020f0f7819 */ /* 0x000fe200000006ff */
[----:B0-----:R-:W-:-:S06]  /*09b0*/  ULEA UR4, UR5, UR4, 0x18 ;  /* 0x0000000405047291 */ /* 0x001fcc000f8ec0ff */
[----:B------:R-:W-:-:S07]  /*09c0*/  LEA R2, R2, UR4, 0x2 ;  /* 0x0000000402027c11 */ /* 0x000fce000f8e10ff */
.L_x_13:
[----:B------:R0:W1:Y:S01]  /*09d0*/  LDC R3, c[0x3][R15] ;  /* 0x00c000000f037b82 */ /* 0x0000620000000800 */
[----:B------:R2:W1:Y:S01]  /*09e0*/  LDS R4, [R2] ;  /* 0x0000000002047984 */ /* 0x0004620000000800 */
[----:B------:R-:W-:-:S05]  /*09f0*/  VIADD R14, R14, 0x1 ;  /* 0x000000010e0e7836 */ /* 0x000fca0000000000 */
[----:B------:R-:W-:Y:S02]  /*0a00*/  ISETP.NE.AND P0, PT, R14, RZ, PT ;  /* 0x000000ff0e00720c */ /* 0x000fe40003f05270 */
[----:B--2---:R-:W-:Y:S02]  /*0a10*/  IADD3 R2, PT, PT, R2, 0x4, RZ ;  /* 0x0000000402027810 */ /* 0x004fe40007ffe0ff */
[----:B0-----:R-:W-:Y:S01]  /*0a20*/  IADD3 R15, PT, PT, R15, 0x4, RZ ;  /* 0x000000040f0f7810 */ /* 0x001fe20007ffe0ff */
[----:B-1----:R-:W-:-:S08]  /*0a30*/  FFMA R23, R4, R3, R23 ;  /* 0x0000000304177223 */ /* 0x002fd00000000017 */
[----:B------:R-:W-:Y:S05]  /*0a40*/  @P0 BRA `(.L_x_13) ;  /* 0xfffffffc00e00947 */ /* 0x000fea000383ffff */
.L_x_3:
[----:B------:R-:W-:Y:S05]  /*0a50*/  BSYNC.RECONVERGENT B2 ;  /* 0x0000000000027941 */ /* 0x000fea0003800200 */
.L_x_2:
[----:B------:R-:W-:Y:S05]  /*0a60*/  WARPSYNC.ALL ;  /* 0x0000000000007948 */ /* 0x000fea0003800000 */
[----:B0-----:R-:W0:Y:S01]  /*0a70*/  LDC.64 R2, c[0x0][0x388] ;  /* 0x0000e200ff027b82 */ /* 0x001e220000000a00 */
[----:B------:R-:W-:-:S05]  /*0a80*/  IADD3 R13, PT, PT, R13, R0, RZ ;  /* 0x000000000d0d7210 */ /* 0x000fca0007ffe0ff */
[----:B0-----:R-:W-:-:S05]  /*0a90*/  IMAD.WIDE R2, R13, 0x4, R2 ;  /* 0x000000040d027825 */ /* 0x001fca00078e0202 */
[----:B------:R-:W-:Y:S01]  /*0aa0*/  STG.E desc[UR6][R2.64], R23 ;  /* 0x0000001702007986 */ /* 0x000fe2000c101906 */
[----:B------:R-:W-:Y:S05]  /*0ab0*/  EXIT ;  /* 0x000000000000794d */ /* 0x000fea0003800000 */
.L_x_14:
[----:B------:R-:W-:-:S00]  /*0ac0*/  BRA `(.L_x_14) ;  /* 0xfffffffc00fc7947 */ /* 0x000fc0000383ffff */
[----:B------:R-:W-:-:S00]  /*0ad0*/  NOP ;  /* 0x0000000000007918 */ /* 0x000fc00000000000 */
        /* <DEDUP_REMOVED lines=10> */
.L_x_15:


//--------------------- .nv.shared._Z11convolutionPfS_ --------------------------
	.section	.nv.shared._Z11convolutionPfS_,"aw",@nobits
	.sectionflags	@""
	.align	4
.nv.shared._Z11convolutionPfS_:
	.zero		2296


//--------------------- .nv.shared.reserved.0     --------------------------
	.section	.nv.shared.reserved.0,"aw",@nobits
	.weak		__nv_reservedSMEM_offset_0_alias
	.size		__nv_reservedSMEM_offset_0_alias, 0, 64
	.other		__nv_reservedSMEM_offset_0_alias,@"STO_CUDA_RESERVED_SHARED STV_DEFAULT"
__nv_reservedSMEM_offset_0_alias:
	.zero		0
	.zero		64


//--------------------- .nv.constant0._Z11convolutionPfS_ --------------------------
	.section	.nv.constant0._Z11convolutionPfS_,"a",@progbits
	.sectionflags	@""
	.align	4
.nv.constant0._Z11convolutionPfS_:
	.zero		912


//--------------------- SYMBOLS --------------------------

	.type		.nv.reservedSmem.offset0,@object
	.size		.nv.reservedSmem.offset0,0x4
	.type		.nv.reservedSmem.cap,@object
	.size		.nv.reservedSmem.cap,0x4
